	.headerflags	@"EF_CUDA_TEXMODE_UNIFIED EF_CUDA_64BIT_ADDRESS EF_CUDA_ACCELERATORS EF_CUDA_SM90 EF_CUDA_VIRTUAL_SM(EF_CUDA_SM90)"
	.elftype	@"ET_EXEC"


//--------------------- .nv.info                  --------------------------
	.section	.nv.info,"",@"SHT_CUDA_INFO"
	.align	4


	//----- nvinfo : EIATTR_REGCOUNT
	.align		4
        /*0000*/ 	.byte	0x04, 0x2f
        /*0002*/ 	.short	(.L_1 - .L_0)
	.align		4
.L_0:
        /*0004*/ 	.word	index@(triton_poi_fused_addmm_leaky_relu_1)
        /*0008*/ 	.word	0x00000010


	//----- nvinfo : EIATTR_MIN_STACK_SIZE
	.align		4
.L_1:
        /*000c*/ 	.byte	0x04, 0x12
        /*000e*/ 	.short	(.L_3 - .L_2)
	.align		4
.L_2:
        /*0010*/ 	.word	index@(triton_poi_fused_addmm_leaky_relu_1)
        /*0014*/ 	.word	0x00000000


	//----- nvinfo : EIATTR_FRAME_SIZE
	.align		4
.L_3:
        /*0018*/ 	.byte	0x04, 0x11
        /*001a*/ 	.short	(.L_5 - .L_4)
	.align		4
.L_4:
        /*001c*/ 	.word	index@(triton_poi_fused_addmm_leaky_relu_1)
        /*0020*/ 	.word	0x00000000


	//----- nvinfo : EIATTR_MIN_STACK_SIZE
	.align		4
.L_5:
        /*0024*/ 	.byte	0x04, 0x12
        /*0026*/ 	.short	(.L_7 - .L_6)
	.align		4
.L_6:
        /*0028*/ 	.word	index@(triton_poi_fused_addmm_leaky_relu_1)
        /*002c*/ 	.word	0x00000000
.L_7:


//--------------------- .nv.info.triton_poi_fused_addmm_leaky_relu_1 --------------------------
	.section	.nv.info.triton_poi_fused_addmm_leaky_relu_1,"",@"SHT_CUDA_INFO"
	.sectionflags	@""
	.align	4


	//----- nvinfo : EIATTR_CUDA_API_VERSION
	.align		4
        /*0000*/ 	.byte	0x04, 0x37
        /*0002*/ 	.short	(.L_9 - .L_8)
.L_8:
        /*0004*/ 	.word	0x0000007c


	//----- nvinfo : EIATTR_KPARAM_INFO
	.align		4
.L_9:
        /*0008*/ 	.byte	0x04, 0x17
        /*000a*/ 	.short	(.L_11 - .L_10)
.L_10:
        /*000c*/ 	.word	0x00000000
        /*0010*/ 	.short	0x0003
        /*0012*/ 	.short	0x0018
        /*0014*/ 	.byte	0x00, 0xf0, 0x11, 0x00


	//----- nvinfo : EIATTR_KPARAM_INFO
	.align		4
.L_11:
        /*0018*/ 	.byte	0x04, 0x17
        /*001a*/ 	.short	(.L_13 - .L_12)
.L_12:
        /*001c*/ 	.word	0x00000000
        /*0020*/ 	.short	0x0002
        /*0022*/ 	.short	0x0010
        /*0024*/ 	.byte	0x00, 0xf4, 0x21, 0x00


	//----- nvinfo : EIATTR_KPARAM_INFO
	.align		4
.L_13:
        /*0028*/ 	.byte	0x04, 0x17
        /*002a*/ 	.short	(.L_15 - .L_14)
.L_14:
        /*002c*/ 	.word	0x00000000
        /*0030*/ 	.short	0x0001
        /*0032*/ 	.short	0x0008
        /*0034*/ 	.byte	0x00, 0xf4, 0x21, 0x00


	//----- nvinfo : EIATTR_KPARAM_INFO
	.align		4
.L_15:
        /*0038*/ 	.byte	0x04, 0x17
        /*003a*/ 	.short	(.L_17 - .L_16)
.L_16:
        /*003c*/ 	.word	0x00000000
        /*0040*/ 	.short	0x0000
        /*0042*/ 	.short	0x0000
        /*0044*/ 	.byte	0x00, 0xf4, 0x21, 0x00


	//----- nvinfo : EIATTR_SPARSE_MMA_MASK
	.align		4
.L_17:
        /*0048*/ 	.byte	0x03, 0x50
        /*004a*/ 	.short	0x0000


	//----- nvinfo : EIATTR_MAXREG_COUNT
	.align		4
        /*004c*/ 	.byte	0x03, 0x1b
        /*004e*/ 	.short	0x00ff


	//----- nvinfo : EIATTR_EXIT_INSTR_OFFSETS
	.align		4
        /*0050*/ 	.byte	0x04, 0x1c
        /*0052*/ 	.short	(.L_19 - .L_18)


	//   ....[0]....
.L_18:
        /*0054*/ 	.word	0x00000220


	//   ....[1]....
        /*0058*/ 	.word	0x00000240


	//----- nvinfo : EIATTR_REQNTID
	.align		4
.L_19:
        /*005c*/ 	.byte	0x04, 0x10
        /*005e*/ 	.short	(.L_21 - .L_20)
.L_20:
        /*0060*/ 	.word	0x00000080
        /*0064*/ 	.word	0x00000001
        /*0068*/ 	.word	0x00000001


	//----- nvinfo : EIATTR_CBANK_PARAM_SIZE
	.align		4
.L_21:
        /*006c*/ 	.byte	0x03, 0x19
        /*006e*/ 	.short	0x001c


	//----- nvinfo : EIATTR_PARAM_CBANK
	.align		4
        /*0070*/ 	.byte	0x04, 0x0a
        /*0072*/ 	.short	(.L_23 - .L_22)
	.align		4
.L_22:
        /*0074*/ 	.word	index@(.nv.constant0.triton_poi_fused_addmm_leaky_relu_1)
        /*0078*/ 	.short	0x0210
        /*007a*/ 	.short	0x001c


	//----- nvinfo : EIATTR_SW_WAR
	.align		4
.L_23:
        /*007c*/ 	.byte	0x04, 0x36
        /*007e*/ 	.short	(.L_25 - .L_24)
.L_24:
        /*0080*/ 	.word	0x00000008
.L_25:


//--------------------- .nv.callgraph             --------------------------
	.section	.nv.callgraph,"",@"SHT_CUDA_CALLGRAPH"
	.align	4
	.sectionentsize	8
	.align		4
        /*0000*/ 	.word	0x00000000
	.align		4
        /*0004*/ 	.word	0xffffffff
	.align		4
        /*0008*/ 	.word	0x00000000
	.align		4
        /*000c*/ 	.word	0xfffffffe
	.align		4
        /*0010*/ 	.word	0x00000000
	.align		4
        /*0014*/ 	.word	0xfffffffd
	.align		4
        /*0018*/ 	.word	0x00000000
	.align		4
        /*001c*/ 	.word	0xfffffffc


//--------------------- .text.triton_poi_fused_addmm_leaky_relu_1 --------------------------
	.section	.text.triton_poi_fused_addmm_leaky_relu_1,"ax",@progbits
	.align	128
        .global         triton_poi_fused_addmm_leaky_relu_1
        .type           triton_poi_fused_addmm_leaky_relu_1,@function
        .size           triton_poi_fused_addmm_leaky_relu_1,(.L_x_1 - triton_poi_fused_addmm_leaky_relu_1)
        .other          triton_poi_fused_addmm_leaky_relu_1,@"STO_CUDA_ENTRY STV_DEFAULT"
triton_poi_fused_addmm_leaky_relu_1:
.text.triton_poi_fused_addmm_leaky_relu_1:
[----:B------:R-:W0:Y:S02]  /*0000*/  LDC R1, c[0x0][0x28] ;  /* 0x00000a00ff017b82 */ /* 0x000e240000000800 */
[----:B------:R-:W1:Y:S01]  /*0010*/  S2R R0, SR_TID.X ;  /* 0x0000000000007919 */ /* 0x000e620000002100 */
[----:B------:R-:W2:Y:S01]  /*0020*/  LDC.64 R4, c[0x0][0x218] ;  /* 0x00008600ff047b82 */ /* 0x000ea20000000a00 */
[----:B------:R-:W-:Y:S01]  /*0030*/  CS2R R10, SRZ ;  /* 0x00000000000a7805 */ /* 0x000fe2000001ff00 */
[----:B------:R-:W-:Y:S01]  /*0040*/  ULDC.64 UR4, c[0x0][0x208] ;  /* 0x0000820000047ab9 */ /* 0x000fe20000000a00 */
[----:B------:R-:W3:Y:S01]  /*0050*/  S2R R7, SR_CTAID.X ;  /* 0x0000000000077919 */ /* 0x000ee20000002500 */
[----:B------:R-:W-:-:S04]  /*0060*/  ULDC.64 UR6, c[0x0][0x220] ;  /* 0x0000880000067ab9 */ /* 0x000fc80000000a00 */
[----:B------:R-:W4:Y:S01]  /*0070*/  LDC.64 R2, c[0x0][0x210] ;  /* 0x00008400ff027b82 */ /* 0x000f220000000a00 */
[----:B-1----:R-:W-:Y:S01]  /*0080*/  IMAD.SHL.U32 R0, R0, 0x2, RZ ;  /* 0x0000000200007824 */ /* 0x002fe200078e00ff */
[----:B---3--:R-:W-:-:S04]  /*0090*/  SHF.R.S32.HI R6, RZ, 0x17, R7 ;  /* 0x00000017ff067819 */ /* 0x008fc80000011407 */
[----:B------:R-:W-:-:S05]  /*00a0*/  LOP3.LUT R0, R0, 0xfe, RZ, 0xc0, !PT ;  /* 0x000000fe00007812 */ /* 0x000fca00078ec0ff */
[----:B------:R-:W-:Y:S01]  /*00b0*/  IMAD R7, R7, 0x100, R0 ;  /* 0x0000010007077824 */ /* 0x000fe200078e0200 */
[----:B------:R-:W-:-:S03]  /*00c0*/  SGXT R0, R6, 0x1 ;  /* 0x000000010600781a */ /* 0x000fc60000000200 */
[C---:B----4-:R-:W-:Y:S01]  /*00d0*/  IMAD.WIDE R2, R7.reuse, 0x4, R2 ;  /* 0x0000000407027825 */ /* 0x050fe200078e0202 */
[----:B------:R-:W-:Y:S02]  /*00e0*/  LEA.HI R0, R0, R7, RZ, 0x9 ;  /* 0x0000000700007211 */ /* 0x000fe400078f48ff */
[----:B------:R-:W-:Y:S02]  /*00f0*/  ISETP.GE.AND P2, PT, R7, 0x800, PT ;  /* 0x000008000700780c */ /* 0x000fe40003f46270 */
[----:B------:R-:W-:-:S05]  /*0100*/  LOP3.LUT R0, R0, 0xfffffe00, RZ, 0xc0, !PT ;  /* 0xfffffe0000007812 */ /* 0x000fca00078ec0ff */
[----:B------:R-:W-:-:S04]  /*0110*/  IMAD.IADD R9, R7, 0x1, -R0 ;  /* 0x0000000107097824 */ /* 0x000fc800078e0a00 */
[----:B--2---:R-:W-:Y:S01]  /*0120*/  IMAD.WIDE R4, R9, 0x4, R4 ;  /* 0x0000000409047825 */ /* 0x004fe200078e0204 */
[----:B------:R-:W-:-:S04]  /*0130*/  CS2R R8, SRZ ;  /* 0x0000000000087805 */ /* 0x000fc8000001ff00 */
[----:B------:R-:W2:Y:S04]  /*0140*/  @!P2 LDG.E.EL.64 R10, desc[UR4][R4.64] ;  /* 0x00000004040aa981 */ /* 0x000ea8000c2e1b00 */
[----:B------:R-:W2:Y:S01]  /*0150*/  @!P2 LDG.E.64 R8, desc[UR4][R2.64] ;  /* 0x000000040208a981 */ /* 0x000ea2000c1e1b00 */
[----:B------:R-:W-:-:S04]  /*0160*/  IADD3 R6, P3, R7, UR6, RZ ;  /* 0x0000000607067c10 */ /* 0x000fc8000ff7e0ff */
[----:B------:R-:W-:Y:S02]  /*0170*/  LEA.HI.X.SX32 R7, R7, UR7, 0x1, P3 ;  /* 0x0000000707077c11 */ /* 0x000fe400098f0eff */
[----:B--2---:R-:W-:Y:S02]  /*0180*/  FSETP.GT.AND P1, PT, R8, -R10, PT ;  /* 0x8000000a0800720b */ /* 0x004fe40003f24000 */
[----:B------:R-:W-:Y:S02]  /*0190*/  FSETP.GT.AND P0, PT, R9, -R11, PT ;  /* 0x8000000b0900720b */ /* 0x000fe40003f04000 */
[----:B------:R-:W-:Y:S02]  /*01a0*/  SEL R0, RZ, 0x1, !P1 ;  /* 0x00000001ff007807 */ /* 0x000fe40004800000 */
[----:B------:R-:W-:Y:S01]  /*01b0*/  SEL R13, RZ, 0x100, !P0 ;  /* 0x00000100ff0d7807 */ /* 0x000fe20004000000 */
[----:B------:R-:W-:-:S04]  /*01c0*/  FADD R8, R10, R8 ;  /* 0x000000080a087221 */ /* 0x000fc80000000000 */
[----:B------:R-:W-:Y:S02]  /*01d0*/  IMAD.IADD R13, R0, 0x1, R13 ;  /* 0x00000001000d7824 */ /* 0x000fe400078e020d */
[----:B------:R-:W-:Y:S01]  /*01e0*/  FADD R9, R11, R9 ;  /* 0x000000090b097221 */ /* 0x000fe20000000000 */
[----:B------:R-:W-:Y:S02]  /*01f0*/  @!P1 FMUL R8, R8, 0.20000000298023223877 ;  /* 0x3e4ccccd08089820 */ /* 0x000fe40000400000 */
[----:B------:R1:W-:Y:S01]  /*0200*/  @!P2 STG.E.U16 desc[UR4][R6.64], R13 ;  /* 0x0000000d0600a986 */ /* 0x0003e2000c101504 */
[----:B------:R-:W-:Y:S01]  /*0210*/  @!P0 FMUL R9, R9, 0.20000000298023223877 ;  /* 0x3e4ccccd09098820 */ /* 0x000fe20000400000 */
[----:B------:R-:W-:Y:S06]  /*0220*/  @P2 EXIT ;  /* 0x000000000000294d */ /* 0x000fec0003800000 */
[----:B------:R-:W-:Y:S01]  /*0230*/  STG.E.64 desc[UR4][R2.64], R8 ;  /* 0x0000000802007986 */ /* 0x000fe2000c101b04 */
[----:B------:R-:W-:Y:S05]  /*0240*/  EXIT ;  /* 0x000000000000794d */ /* 0x000fea0003800000 */
.L_x_0:
[----:B------:R-:W-:-:S00]  /*0250*/  BRA `(.L_x_0) ;  /* 0xfffffffc00fc7947 */ /* 0x000fc0000383ffff */
[----:B------:R-:W-:-:S00]  /*0260*/  NOP ;  /* 0x0000000000007918 */ /* 0x000fc00000000000 */
        /* <DEDUP_REMOVED lines=9> */
.L_x_1:


//--------------------- .nv.constant0.triton_poi_fused_addmm_leaky_relu_1 --------------------------
	.section	.nv.constant0.triton_poi_fused_addmm_leaky_relu_1,"a",@progbits
	.sectionflags	@""
	.align	4
.nv.constant0.triton_poi_fused_addmm_leaky_relu_1:
	.zero		556
